//
// Generated by NVIDIA NVVM Compiler
//
// Compiler Build ID: CL-36424714
// Cuda compilation tools, release 13.0, V13.0.88
// Based on NVVM 20.0.0
//

.version 9.0
.target sm_100
.address_size 64

	// .globl	_Z10ascii_histPcPjii
// _ZZ10ascii_histPcPjiiE10local_bins has been demoted

.visible .entry _Z10ascii_histPcPjii(
	.param .u64 .ptr .align 1 _Z10ascii_histPcPjii_param_0,
	.param .u64 .ptr .align 1 _Z10ascii_histPcPjii_param_1,
	.param .u32 _Z10ascii_histPcPjii_param_2,
	.param .u32 _Z10ascii_histPcPjii_param_3
)
{
	.reg .pred 	%p<4>;
	.reg .b16 	%rs<2>;
	.reg .b32 	%r<17>;
	.reg .b64 	%rd<9>;
	// demoted variable
	.shared .align 4 .b8 _ZZ10ascii_histPcPjiiE10local_bins[512];
	ld.param.u64 	%rd1, [_Z10ascii_histPcPjii_param_0];
	ld.param.u64 	%rd2, [_Z10ascii_histPcPjii_param_1];
	ld.param.u32 	%r4, [_Z10ascii_histPcPjii_param_2];
	ld.param.u32 	%r5, [_Z10ascii_histPcPjii_param_3];
	mov.u32 	%r6, %ctaid.x;
	mov.u32 	%r7, %ntid.x;
	mov.u32 	%r1, %tid.x;
	mad.lo.s32 	%r2, %r6, %r7, %r1;
	setp.ge.s32 	%p1, %r1, %r4;
	shl.b32 	%r8, %r1, 2;
	mov.u32 	%r9, _ZZ10ascii_histPcPjiiE10local_bins;
	add.s32 	%r3, %r9, %r8;
	@%p1 bra 	$L__BB0_2;
	mov.b32 	%r10, 0;
	st.shared.u32 	[%r3], %r10;
$L__BB0_2:
	setp.ge.s32 	%p2, %r2, %r5;
	@%p2 bra 	$L__BB0_4;
	cvt.s64.s32 	%rd3, %r2;
	cvta.to.global.u64 	%rd4, %rd1;
	add.s64 	%rd5, %rd4, %rd3;
	ld.global.s8 	%rs1, [%rd5];
	mul.wide.s16 	%r11, %rs1, 4;
	add.s32 	%r13, %r9, %r11;
	atom.shared.add.u32 	%r14, [%r13], 1;
$L__BB0_4:
	setp.ge.s32 	%p3, %r1, %r4;
	@%p3 bra 	$L__BB0_6;
	cvta.to.global.u64 	%rd6, %rd2;
	mul.wide.u32 	%rd7, %r1, 4;
	add.s64 	%rd8, %rd6, %rd7;
	ld.shared.u32 	%r15, [%r3];
	atom.global.add.u32 	%r16, [%rd8], %r15;
$L__BB0_6:
	ret;

}


// ===== COMPILED SASS (sm_100) =====

	.target	sm_100

	.elftype	@"ET_EXEC"


//--------------------- .note.nv.tkinfo           --------------------------
	.section	.note.nv.tkinfo,"",@"SHT_NOTE"
	.sectionflags	@"SHF_NOTE_NV_TKINFO"
	.tkinfo
        /*0018*/ 	.word	0x00000002
        /*0030*/ 	.string	""
        /*0030*/ 	.string	"ptxas"
        /*0030*/ 	.string	"Cuda compilation tools, release 13.0, V13.0.88"
        /*0030*/ 	.string	"Build cuda_13.0.r13.0/compiler.36424714_0"
        /*0030*/ 	.string	"-arch sm_100 -m 64 "



//--------------------- .note.nv.cuinfo           --------------------------
	.section	.note.nv.cuinfo,"",@"SHT_NOTE"
	.sectionflags	@"SHF_NOTE_NV_CUINFO"
        /*0018*/ 	.short	0x0002
        /*001a*/ 	.short	0x0064
        /*001c*/ 	.short	0x0082
	.zero		2


//--------------------- .nv.info                  --------------------------
	.section	.nv.info,"",@"SHT_CUDA_INFO"
	.align	4


	//----- nvinfo : EIATTR_REGCOUNT
	.align		4
        /*0000*/ 	.byte	0x04, 0x2f
        /*0002*/ 	.short	(.L_1 - .L_0)
	.align		4
.L_0:
        /*0004*/ 	.word	index@(_Z10ascii_histPcPjii)
        /*0008*/ 	.word	0x0000000a


	//----- nvinfo : EIATTR_FRAME_SIZE
	.align		4
.L_1:
        /*000c*/ 	.byte	0x04, 0x11
        /*000e*/ 	.short	(.L_3 - .L_2)
	.align		4
.L_2:
        /*0010*/ 	.word	index@(_Z10ascii_histPcPjii)
        /*0014*/ 	.word	0x00000000


	//----- nvinfo : EIATTR_MIN_STACK_SIZE
	.align		4
.L_3:
        /*0018*/ 	.byte	0x04, 0x12
        /*001a*/ 	.short	(.L_5 - .L_4)
	.align		4
.L_4:
        /*001c*/ 	.word	index@(_Z10ascii_histPcPjii)
        /*0020*/ 	.word	0x00000000
.L_5:


//--------------------- .nv.compat                --------------------------
	.section	.nv.compat,"",@"SHT_CUDA_COMPAT_INFO"
	.align	4
        /*0000*/ 	.byte	0x02, 0x09, 0x00, 0x00, 0x02, 0x02, 0x01, 0x00, 0x02, 0x05, 0x05, 0x00, 0x03, 0x07, 0x01, 0x01
        /*0010*/ 	.byte	0x02, 0x03, 0x00, 0x00, 0x02, 0x06, 0x01, 0x00, 0x04, 0x0b, 0x08, 0x00, 0x09, 0x00, 0x00, 0x00
        /*0020*/ 	.byte	0x00, 0x00, 0x00, 0x00


//--------------------- .nv.info._Z10ascii_histPcPjii --------------------------
	.section	.nv.info._Z10ascii_histPcPjii,"",@"SHT_CUDA_INFO"
	.sectionflags	@""
	.align	4


	//----- nvinfo : EIATTR_CUDA_API_VERSION
	.align		4
        /*0000*/ 	.byte	0x04, 0x37
        /*0002*/ 	.short	(.L_7 - .L_6)
.L_6:
        /*0004*/ 	.word	0x00000082


	//----- nvinfo : EIATTR_KPARAM_INFO
	.align		4
.L_7:
        /*0008*/ 	.byte	0x04, 0x17
        /*000a*/ 	.short	(.L_9 - .L_8)
.L_8:
        /*000c*/ 	.word	0x00000000
        /*0010*/ 	.short	0x0003
        /*0012*/ 	.short	0x0014
        /*0014*/ 	.byte	0x00, 0xf0, 0x11, 0x00


	//----- nvinfo : EIATTR_KPARAM_INFO
	.align		4
.L_9:
        /*0018*/ 	.byte	0x04, 0x17
        /*001a*/ 	.short	(.L_11 - .L_10)
.L_10:
        /*001c*/ 	.word	0x00000000
        /*0020*/ 	.short	0x0002
        /*0022*/ 	.short	0x0010
        /*0024*/ 	.byte	0x00, 0xf0, 0x11, 0x00


	//----- nvinfo : EIATTR_KPARAM_INFO
	.align		4
.L_11:
        /*0028*/ 	.byte	0x04, 0x17
        /*002a*/ 	.short	(.L_13 - .L_12)
.L_12:
        /*002c*/ 	.word	0x00000000
        /*0030*/ 	.short	0x0001
        /*0032*/ 	.short	0x0008
        /*0034*/ 	.byte	0x00, 0xf5, 0x21, 0x00


	//----- nvinfo : EIATTR_KPARAM_INFO
	.align		4
.L_13:
        /*0038*/ 	.byte	0x04, 0x17
        /*003a*/ 	.short	(.L_15 - .L_14)
.L_14:
        /*003c*/ 	.word	0x00000000
        /*0040*/ 	.short	0x0000
        /*0042*/ 	.short	0x0000
        /*0044*/ 	.byte	0x00, 0xf5, 0x21, 0x00


	//----- nvinfo : EIATTR_SPARSE_MMA_MASK
	.align		4
.L_15:
        /*0048*/ 	.byte	0x03, 0x50
        /*004a*/ 	.short	0x0000


	//----- nvinfo : EIATTR_MAXREG_COUNT
	.align		4
        /*004c*/ 	.byte	0x03, 0x1b
        /*004e*/ 	.short	0x00ff


	//----- nvinfo : EIATTR_MERCURY_ISA_VERSION
	.align		4
        /*0050*/ 	.byte	0x03, 0x5f
        /*0052*/ 	.short	0x0101


	//----- nvinfo : EIATTR_VRC_CTA_INIT_COUNT
	.align		4
        /*0054*/ 	.byte	0x02, 0x4a
	.zero		1
	.zero		1


	//----- nvinfo : EIATTR_EXIT_INSTR_OFFSETS
	.align		4
        /*0058*/ 	.byte	0x04, 0x1c
        /*005a*/ 	.short	(.L_17 - .L_16)


	//   ....[0]....
.L_16:
        /*005c*/ 	.word	0x00000180


	//   ....[1]....
        /*0060*/ 	.word	0x000001d0


	//----- nvinfo : EIATTR_CRS_STACK_SIZE
	.align		4
.L_17:
        /*0064*/ 	.byte	0x04, 0x1e
        /*0066*/ 	.short	(.L_19 - .L_18)
.L_18:
        /*0068*/ 	.word	0x00000000


	//----- nvinfo : EIATTR_CBANK_PARAM_SIZE
	.align		4
.L_19:
        /*006c*/ 	.byte	0x03, 0x19
        /*006e*/ 	.short	0x0018


	//----- nvinfo : EIATTR_PARAM_CBANK
	.align		4
        /*0070*/ 	.byte	0x04, 0x0a
        /*0072*/ 	.short	(.L_21 - .L_20)
	.align		4
.L_20:
        /*0074*/ 	.word	index@(.nv.constant0._Z10ascii_histPcPjii)
        /*0078*/ 	.short	0x0380
        /*007a*/ 	.short	0x0018


	//----- nvinfo : EIATTR_SW_WAR
	.align		4
.L_21:
        /*007c*/ 	.byte	0x04, 0x36
        /*007e*/ 	.short	(.L_23 - .L_22)
.L_22:
        /*0080*/ 	.word	0x00000008
.L_23:


//--------------------- .nv.callgraph             --------------------------
	.section	.nv.callgraph,"",@"SHT_CUDA_CALLGRAPH"
	.align	4
	.sectionentsize	8
	.align		4
        /*0000*/ 	.word	0x00000000
	.align		4
        /*0004*/ 	.word	0xffffffff
	.align		4
        /*0008*/ 	.word	0x00000000
	.align		4
        /*000c*/ 	.word	0xfffffffe
	.align		4
        /*0010*/ 	.word	0x00000000
	.align		4
        /*0014*/ 	.word	0xfffffffd
	.align		4
        /*0018*/ 	.word	0x00000000
	.align		4
        /*001c*/ 	.word	0xfffffffc


//--------------------- .text._Z10ascii_histPcPjii --------------------------
	.section	.text._Z10ascii_histPcPjii,"ax",@progbits
	.align	128
        .global         _Z10ascii_histPcPjii
        .type           _Z10ascii_histPcPjii,@function
        .size           _Z10ascii_histPcPjii,(.L_x_3 - _Z10ascii_histPcPjii)
        .other          _Z10ascii_histPcPjii,@"STO_CUDA_ENTRY STV_DEFAULT"
_Z10ascii_histPcPjii:
.text._Z10ascii_histPcPjii:
[----:B------:R-:W-:Y:S01]  /*0000*/  LDC R1, c[0x0][0x37c] ;  /* 0x0000df00ff017b82 */ /* 0x000fe20000000800 */
[----:B------:R-:W0:Y:S07]  /*0010*/  S2R R7, SR_TID.X ;  /* 0x0000000000077919 */ /* 0x000e2e0000002100 */
[----:B------:R-:W1:Y:S01]  /*0020*/  S2UR UR5, SR_CgaCtaId ;  /* 0x00000000000579c3 */ /* 0x000e620000008800 */
[----:B------:R-:W0:Y:S01]  /*0030*/  LDCU UR7, c[0x0][0x390] ;  /* 0x00007200ff0777ac */ /* 0x000e220008000800 */
[----:B------:R-:W-:Y:S01]  /*0040*/  BSSY.RECONVERGENT B0, `(.L_x_0) ;  /* 0x0000013000007945 */ /* 0x000fe20003800200 */
[----:B------:R-:W2:Y:S05]  /*0050*/  LDCU UR8, c[0x0][0x394] ;  /* 0x00007280ff0877ac */ /* 0x000eaa0008000800 */
[----:B------:R-:W3:Y:S01]  /*0060*/  S2UR UR6, SR_CTAID.X ;  /* 0x00000000000679c3 */ /* 0x000ee20000002500 */
[----:B------:R-:W-:-:S07]  /*0070*/  UMOV UR4, 0x400 ;  /* 0x0000040000047882 */ /* 0x000fce0000000000 */
[----:B------:R-:W3:Y:S01]  /*0080*/  LDC R0, c[0x0][0x360] ;  /* 0x0000d800ff007b82 */ /* 0x000ee20000000800 */
[----:B-1----:R-:W-:Y:S01]  /*0090*/  ULEA UR4, UR5, UR4, 0x18 ;  /* 0x0000000405047291 */ /* 0x002fe2000f8ec0ff */
[----:B0-----:R-:W-:-:S05]  /*00a0*/  ISETP.GE.AND P0, PT, R7, UR7, PT ;  /* 0x0000000707007c0c */ /* 0x001fca000bf06270 */
[----:B------:R-:W-:Y:S01]  /*00b0*/  LEA R4, R7, UR4, 0x2 ;  /* 0x0000000407047c11 */ /* 0x000fe2000f8e10ff */
[----:B---3--:R-:W-:Y:S01]  /*00c0*/  IMAD R0, R0, UR6, R7 ;  /* 0x0000000600007c24 */ /* 0x008fe2000f8e0207 */
[----:B------:R-:W0:Y:S06]  /*00d0*/  LDCU.64 UR6, c[0x0][0x358] ;  /* 0x00006b00ff0677ac */ /* 0x000e2c0008000a00 */
[----:B------:R1:W-:Y:S01]  /*00e0*/  @!P0 STS [R4], RZ ;  /* 0x000000ff04008388 */ /* 0x0003e20000000800 */
[----:B--2---:R-:W-:-:S13]  /*00f0*/  ISETP.GE.AND P1, PT, R0, UR8, PT ;  /* 0x0000000800007c0c */ /* 0x004fda000bf26270 */
[----:B-1----:R-:W-:Y:S05]  /*0100*/  @P1 BRA `(.L_x_1) ;  /* 0x0000000000181947 */ /* 0x002fea0003800000 */
[----:B------:R-:W1:Y:S02]  /*0110*/  LDCU.64 UR8, c[0x0][0x380] ;  /* 0x00007000ff0877ac */ /* 0x000e640008000a00 */
[----:B-1----:R-:W-:-:S04]  /*0120*/  IADD3 R2, P1, PT, R0, UR8, RZ ;  /* 0x0000000800027c10 */ /* 0x002fc8000ff3e0ff */
[----:B------:R-:W-:-:S05]  /*0130*/  LEA.HI.X.SX32 R3, R0, UR9, 0x1, P1 ;  /* 0x0000000900037c11 */ /* 0x000fca00088f0eff */
[----:B0-----:R-:W2:Y:S02]  /*0140*/  LDG.E.S8 R2, desc[UR6][R2.64] ;  /* 0x0000000602027981 */ /* 0x001ea4000c1e1300 */
[----:B--2---:R-:W-:-:S05]  /*0150*/  LEA R0, R2, UR4, 0x2 ;  /* 0x0000000402007c11 */ /* 0x004fca000f8e10ff */
[----:B------:R1:W-:Y:S02]  /*0160*/  ATOMS.POPC.INC.32 RZ, [R0+URZ] ;  /* 0x0000000000ff7f8c */ /* 0x0003e4000d8000ff */
.L_x_1:
[----:B0-----:R-:W-:Y:S05]  /*0170*/  BSYNC.RECONVERGENT B0 ;  /* 0x0000000000007941 */ /* 0x001fea0003800200 */
.L_x_0:
[----:B------:R-:W-:Y:S05]  /*0180*/  @P0 EXIT ;  /* 0x000000000000094d */ /* 0x000fea0003800000 */
[----:B------:R-:W0:Y:S01]  /*0190*/  LDS R5, [R4] ;  /* 0x0000000004057984 */ /* 0x000e220000000800 */
[----:B------:R-:W2:Y:S02]  /*01a0*/  LDC.64 R2, c[0x0][0x388] ;  /* 0x0000e200ff027b82 */ /* 0x000ea40000000a00 */
[----:B--2---:R-:W-:-:S05]  /*01b0*/  IMAD.WIDE.U32 R2, R7, 0x4, R2 ;  /* 0x0000000407027825 */ /* 0x004fca00078e0002 */
[----:B0-----:R-:W-:Y:S01]  /*01c0*/  REDG.E.ADD.STRONG.GPU desc[UR6][R2.64], R5 ;  /* 0x000000050200798e */ /* 0x001fe2000c12e106 */
[----:B------:R-:W-:Y:S05]  /*01d0*/  EXIT ;  /* 0x000000000000794d */ /* 0x000fea0003800000 */
.L_x_2:
[----:B------:R-:W-:-:S00]  /*01e0*/  BRA `(.L_x_2) ;  /* 0xfffffffc00fc7947 */ /* 0x000fc0000383ffff */
[----:B------:R-:W-:-:S00]  /*01f0*/  NOP ;  /* 0x0000000000007918 */ /* 0x000fc00000000000 */
        /* <DEDUP_REMOVED lines=8> */
.L_x_3:


//--------------------- .nv.shared._Z10ascii_histPcPjii --------------------------
	.section	.nv.shared._Z10ascii_histPcPjii,"aw",@nobits
	.sectionflags	@""
	.align	4
.nv.shared._Z10ascii_histPcPjii:
	.zero		1536


//--------------------- .nv.shared.reserved.0     --------------------------
	.section	.nv.shared.reserved.0,"aw",@nobits
	.weak		__nv_reservedSMEM_offset_0_alias
	.size		__nv_reservedSMEM_offset_0_alias, 0, 64
	.other		__nv_reservedSMEM_offset_0_alias,@"STO_CUDA_RESERVED_SHARED STV_DEFAULT"
__nv_reservedSMEM_offset_0_alias:
	.zero		0
	.zero		64


//--------------------- .nv.constant0._Z10ascii_histPcPjii --------------------------
	.section	.nv.constant0._Z10ascii_histPcPjii,"a",@progbits
	.sectionflags	@""
	.align	4
.nv.constant0._Z10ascii_histPcPjii:
	.zero		920


//--------------------- SYMBOLS --------------------------

	.type		.nv.reservedSmem.offset0,@object
	.size		.nv.reservedSmem.offset0,0x4
	.type		.nv.reservedSmem.cap,@object
	.size		.nv.reservedSmem.cap,0x4
